//
// Generated by NVIDIA NVVM Compiler
//
// Compiler Build ID: CL-36424714
// Cuda compilation tools, release 13.0, V13.0.88
// Based on NVVM 20.0.0
//

.version 9.0
.target sm_100
.address_size 64

	// .globl	_Z6kernely2Imii

.visible .entry _Z6kernely2Imii(
	.param .u64 _Z6kernely2Imii_param_0,
	.param .align 8 .b8 _Z6kernely2Imii_param_1[16],
	.param .u32 _Z6kernely2Imii_param_2,
	.param .u32 _Z6kernely2Imii_param_3
)
{
	.reg .pred 	%p<5>;
	.reg .b32 	%r<37>;
	.reg .b32 	%f<3>;
	.reg .b64 	%rd<6>;

	ld.param.u64 	%rd3, [_Z6kernely2Imii_param_0];
	ld.param.u64 	%rd1, [_Z6kernely2Imii_param_1+8];
	ld.param.v2.u32 	{%r1, %r15}, [_Z6kernely2Imii_param_1];
	ld.param.u32 	%r13, [_Z6kernely2Imii_param_2];
	ld.param.u32 	%r14, [_Z6kernely2Imii_param_3];
	mov.u32 	%r2, %ntid.y;
	mov.u32 	%r16, %ctaid.y;
	mov.u32 	%r17, %tid.y;
	mad.lo.s32 	%r18, %r2, %r16, %r17;
	div.s32 	%r3, %r13, %r1;
	div.s32 	%r4, %r14, %r15;
	mul.lo.s32 	%r35, %r4, %r18;
	setp.ge.s32 	%p1, %r35, %r14;
	@%p1 bra 	$L__BB0_6;
	mov.u32 	%r19, %ntid.x;
	mov.u32 	%r20, %tid.x;
	mov.u32 	%r21, %ctaid.x;
	mad.lo.s32 	%r22, %r19, %r21, %r20;
	mul.lo.s32 	%r6, %r3, %r22;
	mov.u32 	%r23, %nctaid.y;
	mul.lo.s32 	%r7, %r2, %r23;
	mov.u32 	%r24, %nctaid.x;
	mul.lo.s32 	%r8, %r19, %r24;
	cvta.to.global.u64 	%rd2, %rd1;
$L__BB0_2:
	setp.ge.s32 	%p2, %r6, %r13;
	@%p2 bra 	$L__BB0_5;
	cvt.rn.f32.s32 	%f1, %r35;
	mov.u32 	%r36, %r6;
$L__BB0_4:
	cvt.rn.f32.s32 	%f2, %r36;
	tex.2d.v4.u32.f32 	{%r25, %r26, %r27, %r28}, [%rd3, {%f2, %f1}];
	div.s32 	%r29, %r35, %r4;
	div.s32 	%r30, %r36, %r3;
	mad.lo.s32 	%r31, %r29, %r1, %r30;
	mul.wide.s32 	%rd4, %r31, 4;
	add.s64 	%rd5, %rd2, %rd4;
	prmt.b32 	%r32, %r27, 65535, 0x3340U;
	prmt.b32 	%r33, %r25, %r26, 0x3340U;
	prmt.b32 	%r34, %r33, %r32, 0x5410U;
	st.global.u32 	[%rd5], %r34;
	add.s32 	%r36, %r36, %r8;
	setp.lt.s32 	%p3, %r36, %r13;
	@%p3 bra 	$L__BB0_4;
$L__BB0_5:
	add.s32 	%r35, %r35, %r7;
	setp.lt.s32 	%p4, %r35, %r14;
	@%p4 bra 	$L__BB0_2;
$L__BB0_6:
	ret;

}


// ===== COMPILED SASS (sm_100) =====

	.target	sm_100

	.elftype	@"ET_EXEC"


//--------------------- .note.nv.tkinfo           --------------------------
	.section	.note.nv.tkinfo,"",@"SHT_NOTE"
	.sectionflags	@"SHF_NOTE_NV_TKINFO"
	.tkinfo
        /*0018*/ 	.word	0x00000002
        /*0030*/ 	.string	""
        /*0030*/ 	.string	"ptxas"
        /*0030*/ 	.string	"Cuda compilation tools, release 13.0, V13.0.88"
        /*0030*/ 	.string	"Build cuda_13.0.r13.0/compiler.36424714_0"
        /*0030*/ 	.string	"-arch sm_100 -m 64 "



//--------------------- .note.nv.cuinfo           --------------------------
	.section	.note.nv.cuinfo,"",@"SHT_NOTE"
	.sectionflags	@"SHF_NOTE_NV_CUINFO"
        /*0018*/ 	.short	0x0002
        /*001a*/ 	.short	0x0064
        /*001c*/ 	.short	0x0082
	.zero		2


//--------------------- .nv.info                  --------------------------
	.section	.nv.info,"",@"SHT_CUDA_INFO"
	.align	4


	//----- nvinfo : EIATTR_REGCOUNT
	.align		4
        /*0000*/ 	.byte	0x04, 0x2f
        /*0002*/ 	.short	(.L_1 - .L_0)
	.align		4
.L_0:
        /*0004*/ 	.word	index@(_Z6kernely2Imii)
        /*0008*/ 	.word	0x00000017


	//----- nvinfo : EIATTR_FRAME_SIZE
	.align		4
.L_1:
        /*000c*/ 	.byte	0x04, 0x11
        /*000e*/ 	.short	(.L_3 - .L_2)
	.align		4
.L_2:
        /*0010*/ 	.word	index@(_Z6kernely2Imii)
        /*0014*/ 	.word	0x00000000


	//----- nvinfo : EIATTR_MIN_STACK_SIZE
	.align		4
.L_3:
        /*0018*/ 	.byte	0x04, 0x12
        /*001a*/ 	.short	(.L_5 - .L_4)
	.align		4
.L_4:
        /*001c*/ 	.word	index@(_Z6kernely2Imii)
        /*0020*/ 	.word	0x00000000
.L_5:


//--------------------- .nv.compat                --------------------------
	.section	.nv.compat,"",@"SHT_CUDA_COMPAT_INFO"
	.align	4
        /*0000*/ 	.byte	0x02, 0x09, 0x00, 0x00, 0x02, 0x02, 0x02, 0x00, 0x02, 0x05, 0x05, 0x00, 0x03, 0x07, 0x01, 0x01
        /*0010*/ 	.byte	0x02, 0x03, 0x00, 0x00, 0x02, 0x06, 0x01, 0x00, 0x04, 0x0b, 0x08, 0x00, 0x09, 0x00, 0x00, 0x00
        /*0020*/ 	.byte	0x00, 0x00, 0x00, 0x00


//--------------------- .nv.info._Z6kernely2Imii  --------------------------
	.section	.nv.info._Z6kernely2Imii,"",@"SHT_CUDA_INFO"
	.sectionflags	@""
	.align	4


	//----- nvinfo : EIATTR_CUDA_API_VERSION
	.align		4
        /*0000*/ 	.byte	0x04, 0x37
        /*0002*/ 	.short	(.L_7 - .L_6)
.L_6:
        /*0004*/ 	.word	0x00000082


	//----- nvinfo : EIATTR_KPARAM_INFO
	.align		4
.L_7:
        /*0008*/ 	.byte	0x04, 0x17
        /*000a*/ 	.short	(.L_9 - .L_8)
.L_8:
        /*000c*/ 	.word	0x00000000
        /*0010*/ 	.short	0x0003
        /*0012*/ 	.short	0x001c
        /*0014*/ 	.byte	0x00, 0xf0, 0x11, 0x00


	//----- nvinfo : EIATTR_KPARAM_INFO
	.align		4
.L_9:
        /*0018*/ 	.byte	0x04, 0x17
        /*001a*/ 	.short	(.L_11 - .L_10)
.L_10:
        /*001c*/ 	.word	0x00000000
        /*0020*/ 	.short	0x0002
        /*0022*/ 	.short	0x0018
        /*0024*/ 	.byte	0x00, 0xf0, 0x11, 0x00


	//----- nvinfo : EIATTR_KPARAM_INFO
	.align		4
.L_11:
        /*0028*/ 	.byte	0x04, 0x17
        /*002a*/ 	.short	(.L_13 - .L_12)
.L_12:
        /*002c*/ 	.word	0x00000000
        /*0030*/ 	.short	0x0001
        /*0032*/ 	.short	0x0008
        /*0034*/ 	.byte	0x00, 0xf0, 0x41, 0x00


	//----- nvinfo : EIATTR_KPARAM_INFO
	.align		4
.L_13:
        /*0038*/ 	.byte	0x04, 0x17
        /*003a*/ 	.short	(.L_15 - .L_14)
.L_14:
        /*003c*/ 	.word	0x00000000
        /*0040*/ 	.short	0x0000
        /*0042*/ 	.short	0x0000
        /*0044*/ 	.byte	0x00, 0xf0, 0x21, 0x00


	//----- nvinfo : EIATTR_SPARSE_MMA_MASK
	.align		4
.L_15:
        /*0048*/ 	.byte	0x03, 0x50
        /*004a*/ 	.short	0x0000


	//----- nvinfo : EIATTR_MAXREG_COUNT
	.align		4
        /*004c*/ 	.byte	0x03, 0x1b
        /*004e*/ 	.short	0x00ff


	//----- nvinfo : EIATTR_MERCURY_ISA_VERSION
	.align		4
        /*0050*/ 	.byte	0x03, 0x5f
        /*0052*/ 	.short	0x0101


	//----- nvinfo : EIATTR_VRC_CTA_INIT_COUNT
	.align		4
        /*0054*/ 	.byte	0x02, 0x4a
	.zero		1
	.zero		1


	//----- nvinfo : EIATTR_EXIT_INSTR_OFFSETS
	.align		4
        /*0058*/ 	.byte	0x04, 0x1c
        /*005a*/ 	.short	(.L_17 - .L_16)


	//   ....[0]....
.L_16:
        /*005c*/ 	.word	0x00000340


	//   ....[1]....
        /*0060*/ 	.word	0x000009a0


	//----- nvinfo : EIATTR_CRS_STACK_SIZE
	.align		4
.L_17:
        /*0064*/ 	.byte	0x04, 0x1e
        /*0066*/ 	.short	(.L_19 - .L_18)
.L_18:
        /*0068*/ 	.word	0x00000000


	//----- nvinfo : EIATTR_CBANK_PARAM_SIZE
	.align		4
.L_19:
        /*006c*/ 	.byte	0x03, 0x19
        /*006e*/ 	.short	0x0020


	//----- nvinfo : EIATTR_PARAM_CBANK
	.align		4
        /*0070*/ 	.byte	0x04, 0x0a
        /*0072*/ 	.short	(.L_21 - .L_20)
	.align		4
.L_20:
        /*0074*/ 	.word	index@(.nv.constant0._Z6kernely2Imii)
        /*0078*/ 	.short	0x0380
        /*007a*/ 	.short	0x0020


	//----- nvinfo : EIATTR_SW_WAR
	.align		4
.L_21:
        /*007c*/ 	.byte	0x04, 0x36
        /*007e*/ 	.short	(.L_23 - .L_22)
.L_22:
        /*0080*/ 	.word	0x00000008
.L_23:


//--------------------- .nv.callgraph             --------------------------
	.section	.nv.callgraph,"",@"SHT_CUDA_CALLGRAPH"
	.align	4
	.sectionentsize	8
	.align		4
        /*0000*/ 	.word	0x00000000
	.align		4
        /*0004*/ 	.word	0xffffffff
	.align		4
        /*0008*/ 	.word	0x00000000
	.align		4
        /*000c*/ 	.word	0xfffffffe
	.align		4
        /*0010*/ 	.word	0x00000000
	.align		4
        /*0014*/ 	.word	0xfffffffd
	.align		4
        /*0018*/ 	.word	0x00000000
	.align		4
        /*001c*/ 	.word	0xfffffffc


//--------------------- .text._Z6kernely2Imii     --------------------------
	.section	.text._Z6kernely2Imii,"ax",@progbits
	.align	128
        .global         _Z6kernely2Imii
        .type           _Z6kernely2Imii,@function
        .size           _Z6kernely2Imii,(.L_x_5 - _Z6kernely2Imii)
        .other          _Z6kernely2Imii,@"STO_CUDA_ENTRY STV_DEFAULT"
_Z6kernely2Imii:
.text._Z6kernely2Imii:
[----:B------:R-:W-:Y:S08]  /*0000*/  LDC R1, c[0x0][0x37c] ;  /* 0x0000df00ff017b82 */ /* 0x000ff00000000800 */
[----:B------:R-:W0:Y:S01]  /*0010*/  LDC R5, c[0x0][0x38c] ;  /* 0x0000e300ff057b82 */ /* 0x000e220000000800 */
[----:B------:R-:W1:Y:S01]  /*0020*/  S2R R10, SR_CTAID.Y ;  /* 0x00000000000a7919 */ /* 0x000e620000002600 */
[----:B------:R-:W1:Y:S01]  /*0030*/  LDCU UR6, c[0x0][0x364] ;  /* 0x00006c80ff0677ac */ /* 0x000e620008000800 */
[----:B------:R-:W1:Y:S05]  /*0040*/  S2R R11, SR_TID.Y ;  /* 0x00000000000b7919 */ /* 0x000e6a0000002200 */
[----:B------:R-:W2:Y:S08]  /*0050*/  LDC R2, c[0x0][0x388] ;  /* 0x0000e200ff027b82 */ /* 0x000eb00000000800 */
[----:B------:R-:W3:Y:S01]  /*0060*/  LDC R4, c[0x0][0x39c] ;  /* 0x0000e700ff047b82 */ /* 0x000ee20000000800 */
[----:B0-----:R-:W-:-:S07]  /*0070*/  IABS R12, R5 ;  /* 0x00000005000c7213 */ /* 0x001fce0000000000 */
[----:B------:R-:W0:Y:S01]  /*0080*/  LDC R13, c[0x0][0x398] ;  /* 0x0000e600ff0d7b82 */ /* 0x000e220000000800 */
[----:B------:R-:W4:Y:S01]  /*0090*/  I2F.RP R8, R12 ;  /* 0x0000000c00087306 */ /* 0x000f220000209400 */
[----:B--2---:R-:W-:-:S07]  /*00a0*/  IABS R3, R2 ;  /* 0x0000000200037213 */ /* 0x004fce0000000000 */
[----:B------:R-:W2:Y:S08]  /*00b0*/  I2F.RP R0, R3 ;  /* 0x0000000300007306 */ /* 0x000eb00000209400 */
[----:B----4-:R-:W4:Y:S08]  /*00c0*/  MUFU.RCP R8, R8 ;  /* 0x0000000800087308 */ /* 0x010f300000001000 */
[----:B--2---:R-:W-:Y:S01]  /*00d0*/  MUFU.RCP R0, R0 ;  /* 0x0000000000007308 */ /* 0x004fe20000001000 */
[----:B----4-:R-:W-:Y:S01]  /*00e0*/  VIADD R6, R8, 0xffffffe ;  /* 0x0ffffffe08067836 */ /* 0x010fe20000000000 */
[----:B---3--:R-:W-:-:S06]  /*00f0*/  IABS R8, R4 ;  /* 0x0000000400087213 */ /* 0x008fcc0000000000 */
[----:B------:R2:W3:Y:S02]  /*0100*/  F2I.FTZ.U32.TRUNC.NTZ R7, R6 ;  /* 0x0000000600077305 */ /* 0x0004e4000021f000 */
[----:B--2---:R-:W-:Y:S02]  /*0110*/  IMAD.MOV.U32 R6, RZ, RZ, RZ ;  /* 0x000000ffff067224 */ /* 0x004fe400078e00ff */
[----:B---3--:R-:W-:-:S04]  /*0120*/  IMAD.MOV R9, RZ, RZ, -R7 ;  /* 0x000000ffff097224 */ /* 0x008fc800078e0a07 */
[----:B------:R-:W-:-:S04]  /*0130*/  IMAD R9, R9, R12, RZ ;  /* 0x0000000c09097224 */ /* 0x000fc800078e02ff */
[----:B------:R-:W-:Y:S01]  /*0140*/  IMAD.HI.U32 R7, R7, R9, R6 ;  /* 0x0000000907077227 */ /* 0x000fe200078e0006 */
[----:B------:R-:W-:-:S05]  /*0150*/  MOV R9, R8 ;  /* 0x0000000800097202 */ /* 0x000fca0000000f00 */
[----:B------:R-:W-:-:S04]  /*0160*/  IMAD.HI.U32 R8, R7, R9, RZ ;  /* 0x0000000907087227 */ /* 0x000fc800078e00ff */
[----:B------:R-:W-:-:S04]  /*0170*/  IMAD.MOV R6, RZ, RZ, -R8 ;  /* 0x000000ffff067224 */ /* 0x000fc800078e0a08 */
[----:B------:R-:W-:Y:S02]  /*0180*/  IMAD R9, R12, R6, R9 ;  /* 0x000000060c097224 */ /* 0x000fe400078e0209 */
[----:B------:R-:W-:Y:S01]  /*0190*/  VIADD R6, R0, 0xffffffe ;  /* 0x0ffffffe00067836 */ /* 0x000fe20000000000 */
[----:B------:R-:W-:Y:S02]  /*01a0*/  LOP3.LUT R0, R4, R5, RZ, 0x3c, !PT ;  /* 0x0000000504007212 */ /* 0x000fe400078e3cff */
[----:B------:R-:W-:Y:S01]  /*01b0*/  ISETP.GT.U32.AND P1, PT, R12, R9, PT ;  /* 0x000000090c00720c */ /* 0x000fe20003f24070 */
[----:B------:R2:W3:Y:S01]  /*01c0*/  F2I.FTZ.U32.TRUNC.NTZ R7, R6 ;  /* 0x0000000600077305 */ /* 0x0004e2000021f000 */
[----:B------:R-:W-:Y:S01]  /*01d0*/  ISETP.GE.AND P2, PT, R0, RZ, PT ;  /* 0x000000ff0000720c */ /* 0x000fe20003f46270 */
[----:B--2---:R-:W-:-:S10]  /*01e0*/  HFMA2 R6, -RZ, RZ, 0, 0 ;  /* 0x00000000ff067431 */ /* 0x004fd400000001ff */
[----:B------:R-:W-:Y:S02]  /*01f0*/  @!P1 IMAD.IADD R9, R9, 0x1, -R12 ;  /* 0x0000000109099824 */ /* 0x000fe400078e0a0c */
[----:B------:R-:W-:Y:S01]  /*0200*/  @!P1 VIADD R8, R8, 0x1 ;  /* 0x0000000108089836 */ /* 0x000fe20000000000 */
[----:B------:R-:W-:Y:S02]  /*0210*/  ISETP.NE.AND P1, PT, R5, RZ, PT ;  /* 0x000000ff0500720c */ /* 0x000fe40003f25270 */
[----:B------:R-:W-:Y:S02]  /*0220*/  ISETP.GE.U32.AND P0, PT, R9, R12, PT ;  /* 0x0000000c0900720c */ /* 0x000fe40003f06070 */
[----:B---3--:R-:W-:Y:S02]  /*0230*/  IADD3 R9, PT, PT, RZ, -R7, RZ ;  /* 0x80000007ff097210 */ /* 0x008fe40007ffe0ff */
[----:B0-----:R-:W-:-:S03]  /*0240*/  IABS R12, R13 ;  /* 0x0000000d000c7213 */ /* 0x001fc60000000000 */
[----:B------:R-:W-:-:S04]  /*0250*/  IMAD.MOV.U32 R0, RZ, RZ, R9 ;  /* 0x000000ffff007224 */ /* 0x000fc800078e0009 */
[----:B------:R-:W-:Y:S02]  /*0260*/  IMAD R9, R0, R3, RZ ;  /* 0x0000000300097224 */ /* 0x000fe400078e02ff */
[----:B------:R-:W-:Y:S02]  /*0270*/  @P0 VIADD R8, R8, 0x1 ;  /* 0x0000000108080836 */ /* 0x000fe40000000000 */
[----:B------:R-:W-:-:S04]  /*0280*/  IMAD.HI.U32 R6, R7, R9, R6 ;  /* 0x0000000907067227 */ /* 0x000fc800078e0006 */
[----:B------:R-:W-:Y:S02]  /*0290*/  IMAD.MOV.U32 R0, RZ, RZ, R8 ;  /* 0x000000ffff007224 */ /* 0x000fe400078e0008 */
[----:B------:R-:W-:Y:S02]  /*02a0*/  IMAD.MOV.U32 R8, RZ, RZ, R12 ;  /* 0x000000ffff087224 */ /* 0x000fe400078e000c */
[----:B------:R-:W-:Y:S01]  /*02b0*/  @!P2 IMAD.MOV R0, RZ, RZ, -R0 ;  /* 0x000000ffff00a224 */ /* 0x000fe200078e0a00 */
[----:B------:R-:W-:Y:S01]  /*02c0*/  @!P1 LOP3.LUT R0, RZ, R5, RZ, 0x33, !PT ;  /* 0x00000005ff009212 */ /* 0x000fe200078e33ff */
[----:B-1----:R-:W-:Y:S02]  /*02d0*/  IMAD R5, R10, UR6, R11 ;  /* 0x000000060a057c24 */ /* 0x002fe4000f8e020b */
[----:B------:R-:W-:-:S04]  /*02e0*/  IMAD.HI.U32 R6, R6, R8, RZ ;  /* 0x0000000806067227 */ /* 0x000fc800078e00ff */
[----:B------:R-:W-:Y:S01]  /*02f0*/  IMAD R5, R5, R0, RZ ;  /* 0x0000000005057224 */ /* 0x000fe200078e02ff */
[----:B------:R-:W-:-:S04]  /*0300*/  IADD3 R7, PT, PT, -R6, RZ, RZ ;  /* 0x000000ff06077210 */ /* 0x000fc80007ffe1ff */
[----:B------:R-:W-:Y:S01]  /*0310*/  ISETP.GE.AND P0, PT, R5, R4, PT ;  /* 0x000000040500720c */ /* 0x000fe20003f06270 */
[----:B------:R-:W-:-:S05]  /*0320*/  IMAD R8, R3, R7, R8 ;  /* 0x0000000703087224 */ /* 0x000fca00078e0208 */
[----:B------:R-:W-:-:S07]  /*0330*/  ISETP.GT.U32.AND P1, PT, R3, R8, PT ;  /* 0x000000080300720c */ /* 0x000fce0003f24070 */
[----:B------:R-:W-:Y:S06]  /*0340*/  @P0 EXIT ;  /* 0x000000000000094d */ /* 0x000fec0003800000 */
[----:B------:R-:W0:Y:S01]  /*0350*/  S2R R7, SR_TID.X ;  /* 0x0000000000077919 */ /* 0x000e220000002100 */
[----:B------:R-:W-:Y:S01]  /*0360*/  @!P1 IMAD.IADD R8, R8, 0x1, -R3 ;  /* 0x0000000108089824 */ /* 0x000fe200078e0a03 */
[----:B------:R-:W1:Y:S01]  /*0370*/  LDCU UR5, c[0x0][0x360] ;  /* 0x00006c00ff0577ac */ /* 0x000e620008000800 */
[----:B------:R-:W-:Y:S01]  /*0380*/  @!P1 VIADD R6, R6, 0x1 ;  /* 0x0000000106069836 */ /* 0x000fe20000000000 */
[----:B------:R-:W0:Y:S01]  /*0390*/  S2R R10, SR_CTAID.X ;  /* 0x00000000000a7919 */ /* 0x000e220000002500 */
[----:B------:R-:W-:Y:S01]  /*03a0*/  ISETP.NE.AND P1, PT, R2, RZ, PT ;  /* 0x000000ff0200720c */ /* 0x000fe20003f25270 */
[----:B------:R-:W2:Y:S01]  /*03b0*/  LDCU UR4, c[0x0][0x374] ;  /* 0x00006e80ff0477ac */ /* 0x000ea20008000800 */
[----:B------:R-:W-:Y:S02]  /*03c0*/  ISETP.GE.U32.AND P0, PT, R8, R3, PT ;  /* 0x000000030800720c */ /* 0x000fe40003f06070 */
[----:B------:R-:W-:Y:S01]  /*03d0*/  LOP3.LUT R3, R13, R2, RZ, 0x3c, !PT ;  /* 0x000000020d037212 */ /* 0x000fe200078e3cff */
[----:B------:R-:W1:Y:S03]  /*03e0*/  LDCU UR7, c[0x0][0x370] ;  /* 0x00006e00ff0777ac */ /* 0x000e660008000800 */
[----:B------:R-:W-:Y:S01]  /*03f0*/  ISETP.GE.AND P2, PT, R3, RZ, PT ;  /* 0x000000ff0300720c */ /* 0x000fe20003f46270 */
[----:B------:R-:W3:Y:S01]  /*0400*/  LDCU.64 UR8, c[0x0][0x358] ;  /* 0x00006b00ff0877ac */ /* 0x000ee20008000a00 */
[----:B------:R-:W4:Y:S05]  /*0410*/  LDCU UR11, c[0x0][0x398] ;  /* 0x00007300ff0b77ac */ /* 0x000f2a0008000800 */
[----:B------:R-:W-:Y:S01]  /*0420*/  @P0 VIADD R6, R6, 0x1 ;  /* 0x0000000106060836 */ /* 0x000fe20000000000 */
[----:B------:R-:W3:Y:S04]  /*0430*/  LDCU UR10, c[0x0][0x388] ;  /* 0x00007100ff0a77ac */ /* 0x000ee80008000800 */
[----:B------:R-:W-:Y:S01]  /*0440*/  MOV R4, R6 ;  /* 0x0000000600047202 */ /* 0x000fe20000000f00 */
[----:B--2---:R-:W-:-:S02]  /*0450*/  UIMAD UR6, UR6, UR4, URZ ;  /* 0x00000004060672a4 */ /* 0x004fc4000f8e02ff */
[----:B-1----:R-:W-:Y:S02]  /*0460*/  UIMAD UR7, UR5, UR7, URZ ;  /* 0x00000007050772a4 */ /* 0x002fe4000f8e02ff */
[----:B------:R-:W-:Y:S01]  /*0470*/  @!P2 IMAD.MOV R4, RZ, RZ, -R4 ;  /* 0x000000ffff04a224 */ /* 0x000fe200078e0a04 */
[----:B------:R-:W-:Y:S01]  /*0480*/  @!P1 LOP3.LUT R4, RZ, R2, RZ, 0x33, !PT ;  /* 0x00000002ff049212 */ /* 0x000fe200078e33ff */
[----:B0-----:R-:W-:-:S04]  /*0490*/  IMAD R3, R10, UR5, R7 ;  /* 0x000000050a037c24 */ /* 0x001fc8000f8e0207 */
[----:B---34-:R-:W-:-:S07]  /*04a0*/  IMAD R10, R4, R3, RZ ;  /* 0x00000003040a7224 */ /* 0x018fce00078e02ff */
.L_x_3:
[----:B------:R-:W0:Y:S01]  /*04b0*/  LDCU UR4, c[0x0][0x398] ;  /* 0x00007300ff0477ac */ /* 0x000e220008000800 */
[----:B------:R-:W-:Y:S01]  /*04c0*/  BSSY.RECONVERGENT B0, `(.L_x_0) ;  /* 0x0000049000007945 */ /* 0x000fe20003800200 */
[----:B0-----:R-:W-:-:S13]  /*04d0*/  ISETP.GE.AND P0, PT, R10, UR4, PT ;  /* 0x000000040a007c0c */ /* 0x001fda000bf06270 */
[----:B-1----:R-:W-:Y:S05]  /*04e0*/  @P0 BRA `(.L_x_1) ;  /* 0x0000000400180947 */ /* 0x002fea0003800000 */
[-C--:B------:R-:W-:Y:S01]  /*04f0*/  IABS R7, R0.reuse ;  /* 0x0000000000077213 */ /* 0x080fe20000000000 */
[----:B------:R-:W-:Y:S01]  /*0500*/  IMAD.MOV.U32 R13, RZ, RZ, R10 ;  /* 0x000000ffff0d7224 */ /* 0x000fe200078e000a */
[----:B------:R-:W-:Y:S02]  /*0510*/  IABS R11, R5 ;  /* 0x00000005000b7213 */ /* 0x000fe40000000000 */
[----:B------:R-:W0:Y:S01]  /*0520*/  I2F.RP R6, R7 ;  /* 0x0000000700067306 */ /* 0x000e220000209400 */
[----:B------:R-:W-:Y:S02]  /*0530*/  IABS R12, R0 ;  /* 0x00000000000c7213 */ /* 0x000fe40000000000 */
[----:B------:R-:W-:-:S05]  /*0540*/  ISETP.NE.AND P1, PT, R4, RZ, PT ;  /* 0x000000ff0400720c */ /* 0x000fca0003f25270 */
[----:B0-----:R-:W0:Y:S02]  /*0550*/  MUFU.RCP R6, R6 ;  /* 0x0000000600067308 */ /* 0x001e240000001000 */
[----:B0-----:R-:W-:Y:S02]  /*0560*/  VIADD R2, R6, 0xffffffe ;  /* 0x0ffffffe06027836 */ /* 0x001fe40000000000 */
[----:B------:R-:W-:Y:S01]  /*0570*/  IMAD.MOV R6, RZ, RZ, -R12 ;  /* 0x000000ffff067224 */ /* 0x000fe200078e0a0c */
[----:B------:R-:W-:-:S03]  /*0580*/  LOP3.LUT R12, RZ, R4, RZ, 0x33, !PT ;  /* 0x00000004ff0c7212 */ /* 0x000fc600078e33ff */
[----:B------:R0:W1:Y:S02]  /*0590*/  F2I.FTZ.U32.TRUNC.NTZ R3, R2 ;  /* 0x0000000200037305 */ /* 0x000064000021f000 */
[----:B0-----:R-:W-:Y:S02]  /*05a0*/  IMAD.MOV.U32 R2, RZ, RZ, RZ ;  /* 0x000000ffff027224 */ /* 0x001fe400078e00ff */
[----:B-1----:R-:W-:-:S04]  /*05b0*/  IMAD.MOV R8, RZ, RZ, -R3 ;  /* 0x000000ffff087224 */ /* 0x002fc800078e0a03 */
[----:B------:R-:W-:Y:S01]  /*05c0*/  IMAD R9, R8, R7, RZ ;  /* 0x0000000708097224 */ /* 0x000fe200078e02ff */
[----:B------:R-:W-:-:S03]  /*05d0*/  MOV R8, R11 ;  /* 0x0000000b00087202 */ /* 0x000fc60000000f00 */
[----:B------:R-:W-:-:S06]  /*05e0*/  IMAD.HI.U32 R3, R3, R9, R2 ;  /* 0x0000000903037227 */ /* 0x000fcc00078e0002 */
[----:B------:R-:W-:Y:S02]  /*05f0*/  IMAD.HI.U32 R11, R3, R8, RZ ;  /* 0x00000008030b7227 */ /* 0x000fe400078e00ff */
[----:B------:R-:W0:Y:S02]  /*0600*/  LDC.64 R2, c[0x0][0x390] ;  /* 0x0000e400ff027b82 */ /* 0x000e240000000a00 */
[----:B------:R-:W-:-:S05]  /*0610*/  IMAD R6, R11, R6, R8 ;  /* 0x000000060b067224 */ /* 0x000fca00078e0208 */
[----:B------:R-:W-:-:S13]  /*0620*/  ISETP.GT.U32.AND P3, PT, R7, R6, PT ;  /* 0x000000060700720c */ /* 0x000fda0003f64070 */
[----:B------:R-:W-:Y:S01]  /*0630*/  @!P3 IMAD.IADD R6, R6, 0x1, -R7 ;  /* 0x000000010606b824 */ /* 0x000fe200078e0a07 */
[----:B------:R-:W-:-:S04]  /*0640*/  @!P3 IADD3 R11, PT, PT, R11, 0x1, RZ ;  /* 0x000000010b0bb810 */ /* 0x000fc80007ffe0ff */
[----:B------:R-:W-:Y:S02]  /*0650*/  ISETP.GE.U32.AND P2, PT, R6, R7, PT ;  /* 0x000000070600720c */ /* 0x000fe40003f46070 */
[----:B------:R-:W-:Y:S02]  /*0660*/  LOP3.LUT R6, R5, R0, RZ, 0x3c, !PT ;  /* 0x0000000005067212 */ /* 0x000fe400078e3cff */
[----:B------:R-:W-:Y:S02]  /*0670*/  I2FP.F32.S32 R7, R5 ;  /* 0x0000000500077245 */ /* 0x000fe40000201400 */
[----:B------:R-:W-:-:S07]  /*0680*/  ISETP.GE.AND P0, PT, R6, RZ, PT ;  /* 0x000000ff0600720c */ /* 0x000fce0003f06270 */
[----:B------:R-:W-:-:S07]  /*0690*/  @P2 VIADD R11, R11, 0x1 ;  /* 0x000000010b0b2836 */ /* 0x000fce0000000000 */
.L_x_2:
[----:B-1----:R-:W1:Y:S01]  /*06a0*/  LDCU UR4, c[0x0][0x380] ;  /* 0x00007000ff0477ac */ /* 0x002e620008000800 */
[----:B------:R-:W-:Y:S01]  /*06b0*/  HFMA2 R8, -RZ, RZ, -3, 0 ;  /* 0xc2000000ff087431 */ /* 0x000fe200000001ff */
[----:B------:R-:W-:Y:S01]  /*06c0*/  I2FP.F32.S32 R6, R13 ;  /* 0x0000000d00067245 */ /* 0x000fe20000201400 */
[----:B------:R-:W-:-:S05]  /*06d0*/  UMOV UR5, URZ ;  /* 0x000000ff00057c82 */ /* 0x000fca0008000000 */
[----:B-1----:R1:W5:Y:S01]  /*06e0*/  TEX.LL R6, R8, R6, R8, UR4, 2D, 0x7 ;  /* 0x28ff040806087f60 */ /* 0x00236200089e0706 */
[-C--:B------:R-:W-:Y:S02]  /*06f0*/  IABS R16, R4.reuse ;  /* 0x0000000400107213 */ /* 0x080fe40000000000 */
[----:B------:R-:W-:Y:S02]  /*0700*/  IABS R18, R13 ;  /* 0x0000000d00127213 */ /* 0x000fe40000000000 */
[----:B------:R-:W2:Y:S01]  /*0710*/  I2F.RP R17, R16 ;  /* 0x0000001000117306 */ /* 0x000ea20000209400 */
[----:B------:R-:W-:-:S07]  /*0720*/  IABS R20, R4 ;  /* 0x0000000400147213 */ /* 0x000fce0000000000 */
[----:B--2---:R-:W2:Y:S02]  /*0730*/  MUFU.RCP R17, R17 ;  /* 0x0000001100117308 */ /* 0x004ea40000001000 */
[----:B--2---:R-:W-:Y:S02]  /*0740*/  VIADD R14, R17, 0xffffffe ;  /* 0x0ffffffe110e7836 */ /* 0x004fe40000000000 */
[----:B------:R-:W-:-:S04]  /*0750*/  IMAD.MOV R17, RZ, RZ, -R20 ;  /* 0x000000ffff117224 */ /* 0x000fc800078e0a14 */
[----:B------:R2:W3:Y:S02]  /*0760*/  F2I.FTZ.U32.TRUNC.NTZ R15, R14 ;  /* 0x0000000e000f7305 */ /* 0x0004e4000021f000 */
[----:B--2---:R-:W-:Y:S02]  /*0770*/  HFMA2 R14, -RZ, RZ, 0, 0 ;  /* 0x00000000ff0e7431 */ /* 0x004fe400000001ff */
[----:B---3--:R-:W-:-:S04]  /*0780*/  IMAD.MOV R19, RZ, RZ, -R15 ;  /* 0x000000ffff137224 */ /* 0x008fc800078e0a0f */
[----:B------:R-:W-:-:S04]  /*0790*/  IMAD R19, R19, R16, RZ ;  /* 0x0000001013137224 */ /* 0x000fc800078e02ff */
[----:B------:R-:W-:Y:S01]  /*07a0*/  IMAD.HI.U32 R15, R15, R19, R14 ;  /* 0x000000130f0f7227 */ /* 0x000fe200078e000e */
[C---:B------:R-:W-:Y:S01]  /*07b0*/  LOP3.LUT R14, R13.reuse, R4, RZ, 0x3c, !PT ;  /* 0x000000040d0e7212 */ /* 0x040fe200078e3cff */
[----:B-1----:R-:W-:Y:S01]  /*07c0*/  UMOV UR4, 0x3340 ;  /* 0x0000334000047882 */ /* 0x002fe20000000000 */
[----:B------:R-:W-:Y:S01]  /*07d0*/  IADD3 R13, PT, PT, R13, UR7, RZ ;  /* 0x000000070d0d7c10 */ /* 0x000fe2000fffe0ff */
[----:B------:R-:W-:Y:S01]  /*07e0*/  IMAD.U32 R19, RZ, RZ, UR4 ;  /* 0x00000004ff137e24 */ /* 0x000fe2000f8e00ff */
[----:B------:R-:W-:Y:S01]  /*07f0*/  ISETP.GE.AND P3, PT, R14, RZ, PT ;  /* 0x000000ff0e00720c */ /* 0x000fe20003f66270 */
[----:B------:R-:W-:-:S04]  /*0800*/  IMAD.HI.U32 R15, R15, R18, RZ ;  /* 0x000000120f0f7227 */ /* 0x000fc800078e00ff */
[----:B------:R-:W-:Y:S02]  /*0810*/  IMAD R17, R15, R17, R18 ;  /* 0x000000110f117224 */ /* 0x000fe400078e0212 */
[----:B------:R-:W-:-:S03]  /*0820*/  IMAD.MOV.U32 R14, RZ, RZ, R11 ;  /* 0x000000ffff0e7224 */ /* 0x000fc600078e000b */
[----:B------:R-:W-:Y:S02]  /*0830*/  ISETP.GT.U32.AND P4, PT, R16, R17, PT ;  /* 0x000000111000720c */ /* 0x000fe40003f84070 */
[----:B------:R-:W-:-:S11]  /*0840*/  @!P0 IADD3 R14, PT, PT, -R14, RZ, RZ ;  /* 0x000000ff0e0e8210 */ /* 0x000fd60007ffe1ff */
[----:B------:R-:W-:Y:S01]  /*0850*/  @!P4 IMAD.IADD R17, R17, 0x1, -R16 ;  /* 0x000000011111c824 */ /* 0x000fe200078e0a10 */
[----:B------:R-:W-:Y:S02]  /*0860*/  @!P4 IADD3 R15, PT, PT, R15, 0x1, RZ ;  /* 0x000000010f0fc810 */ /* 0x000fe40007ffe0ff */
[----:B------:R-:W-:Y:S02]  /*0870*/  ISETP.NE.AND P4, PT, R0, RZ, PT ;  /* 0x000000ff0000720c */ /* 0x000fe40003f85270 */
[----:B------:R-:W-:-:S11]  /*0880*/  ISETP.GE.U32.AND P2, PT, R17, R16, PT ;  /* 0x000000101100720c */ /* 0x000fd60003f46070 */
[----:B------:R-:W-:Y:S02]  /*0890*/  @!P4 LOP3.LUT R14, RZ, R0, RZ, 0x33, !PT ;  /* 0x00000000ff0ec212 */ /* 0x000fe400078e33ff */
[----:B------:R-:W-:Y:S01]  /*08a0*/  @P2 VIADD R15, R15, 0x1 ;  /* 0x000000010f0f2836 */ /* 0x000fe20000000000 */
[----:B------:R-:W-:-:S03]  /*08b0*/  ISETP.GE.AND P2, PT, R13, UR11, PT ;  /* 0x0000000b0d007c0c */ /* 0x000fc6000bf46270 */
[----:B------:R-:W-:-:S05]  /*08c0*/  @!P3 IMAD.MOV R15, RZ, RZ, -R15 ;  /* 0x000000ffff0fb224 */ /* 0x000fca00078e0a0f */
[----:B------:R-:W-:-:S05]  /*08d0*/  SEL R15, R12, R15, !P1 ;  /* 0x0000000f0c0f7207 */ /* 0x000fca0004800000 */
[----:B------:R-:W-:Y:S01]  /*08e0*/  IMAD R15, R14, UR10, R15 ;  /* 0x0000000a0e0f7c24 */ /* 0x000fe2000f8e020f */
[----:B-----5:R-:W-:-:S03]  /*08f0*/  PRMT R17, R8, 0x3340, R9 ;  /* 0x0000334008117816 */ /* 0x020fc60000000009 */
[----:B0-----:R-:W-:Y:S01]  /*0900*/  IMAD.WIDE R8, R15, 0x4, R2 ;  /* 0x000000040f087825 */ /* 0x001fe200078e0202 */
[----:B------:R-:W-:-:S04]  /*0910*/  PRMT R6, R6, R19, 0xffff ;  /* 0x0000ffff06067416 */ /* 0x000fc80000000013 */
[----:B------:R-:W-:-:S05]  /*0920*/  PRMT R17, R17, 0x5410, R6 ;  /* 0x0000541011117816 */ /* 0x000fca0000000006 */
[----:B------:R1:W-:Y:S01]  /*0930*/  STG.E desc[UR8][R8.64], R17 ;  /* 0x0000001108007986 */ /* 0x0003e2000c101908 */
[----:B------:R-:W-:Y:S05]  /*0940*/  @!P2 BRA `(.L_x_2) ;  /* 0xfffffffc0054a947 */ /* 0x000fea000383ffff */
.L_x_1:
[----:B------:R-:W-:Y:S05]  /*0950*/  BSYNC.RECONVERGENT B0 ;  /* 0x0000000000007941 */ /* 0x000fea0003800200 */
.L_x_0:
[----:B------:R-:W0:Y:S01]  /*0960*/  LDCU UR4, c[0x0][0x39c] ;  /* 0x00007380ff0477ac */ /* 0x000e220008000800 */
[----:B------:R-:W-:-:S05]  /*0970*/  VIADD R5, R5, UR6 ;  /* 0x0000000605057c36 */ /* 0x000fca0008000000 */
[----:B0-----:R-:W-:-:S13]  /*0980*/  ISETP.GE.AND P0, PT, R5, UR4, PT ;  /* 0x0000000405007c0c */ /* 0x001fda000bf06270 */
[----:B------:R-:W-:Y:S05]  /*0990*/  @!P0 BRA `(.L_x_3) ;  /* 0xfffffff800c48947 */ /* 0x000fea000383ffff */
[----:B------:R-:W-:Y:S05]  /*09a0*/  EXIT ;  /* 0x000000000000794d */ /* 0x000fea0003800000 */
.L_x_4:
[----:B------:R-:W-:-:S00]  /*09b0*/  BRA `(.L_x_4) ;  /* 0xfffffffc00fc7947 */ /* 0x000fc0000383ffff */
[----:B------:R-:W-:-:S00]  /*09c0*/  NOP ;  /* 0x0000000000007918 */ /* 0x000fc00000000000 */
        /* <DEDUP_REMOVED lines=11> */
.L_x_5:


//--------------------- .nv.shared.reserved.0     --------------------------
	.section	.nv.shared.reserved.0,"aw",@nobits
	.weak		__nv_reservedSMEM_offset_0_alias
	.size		__nv_reservedSMEM_offset_0_alias, 0, 64
	.other		__nv_reservedSMEM_offset_0_alias,@"STO_CUDA_RESERVED_SHARED STV_DEFAULT"
__nv_reservedSMEM_offset_0_alias:
	.zero		0
	.zero		64


//--------------------- .nv.constant0._Z6kernely2Imii --------------------------
	.section	.nv.constant0._Z6kernely2Imii,"a",@progbits
	.sectionflags	@""
	.align	4
.nv.constant0._Z6kernely2Imii:
	.zero		928


//--------------------- SYMBOLS --------------------------

	.type		.nv.reservedSmem.offset0,@object
	.size		.nv.reservedSmem.offset0,0x4
